//
// Generated by NVIDIA NVVM Compiler
//
// Compiler Build ID: CL-36424714
// Cuda compilation tools, release 13.0, V13.0.88
// Based on NVVM 20.0.0
//

.version 9.0
.target sm_100
.address_size 64

	// .globl	_Z7convertPiS_i

.visible .entry _Z7convertPiS_i(
	.param .u64 .ptr .align 1 _Z7convertPiS_i_param_0,
	.param .u64 .ptr .align 1 _Z7convertPiS_i_param_1,
	.param .u32 _Z7convertPiS_i_param_2
)
{
	.reg .pred 	%p<3>;
	.reg .b32 	%r<18>;
	.reg .b64 	%rd<9>;

	ld.param.u64 	%rd2, [_Z7convertPiS_i_param_0];
	ld.param.u64 	%rd1, [_Z7convertPiS_i_param_1];
	cvta.to.global.u64 	%rd3, %rd2;
	mov.u32 	%r1, %tid.x;
	mul.wide.u32 	%rd4, %r1, 4;
	add.s64 	%rd5, %rd3, %rd4;
	ld.global.u32 	%r14, [%rd5];
	setp.lt.s32 	%p1, %r14, 1;
	mov.b32 	%r17, 0;
	@%p1 bra 	$L__BB0_3;
	mov.b32 	%r17, 0;
	mov.b32 	%r15, 1;
$L__BB0_2:
	and.b32  	%r13, %r14, 7;
	mad.lo.s32 	%r17, %r13, %r15, %r17;
	shr.u32 	%r7, %r14, 3;
	mul.lo.s32 	%r15, %r15, 10;
	setp.gt.u32 	%p2, %r14, 7;
	mov.u32 	%r14, %r7;
	@%p2 bra 	$L__BB0_2;
$L__BB0_3:
	cvta.to.global.u64 	%rd6, %rd1;
	add.s64 	%rd8, %rd6, %rd4;
	st.global.u32 	[%rd8], %r17;
	ret;

}


// ===== COMPILED SASS (sm_100) =====

	.target	sm_100

	.elftype	@"ET_EXEC"


//--------------------- .note.nv.tkinfo           --------------------------
	.section	.note.nv.tkinfo,"",@"SHT_NOTE"
	.sectionflags	@"SHF_NOTE_NV_TKINFO"
	.tkinfo
        /*0018*/ 	.word	0x00000002
        /*0030*/ 	.string	""
        /*0030*/ 	.string	"ptxas"
        /*0030*/ 	.string	"Cuda compilation tools, release 13.0, V13.0.88"
        /*0030*/ 	.string	"Build cuda_13.0.r13.0/compiler.36424714_0"
        /*0030*/ 	.string	"-arch sm_100 -m 64 "



//--------------------- .note.nv.cuinfo           --------------------------
	.section	.note.nv.cuinfo,"",@"SHT_NOTE"
	.sectionflags	@"SHF_NOTE_NV_CUINFO"
        /*0018*/ 	.short	0x0002
        /*001a*/ 	.short	0x0064
        /*001c*/ 	.short	0x0082
	.zero		2


//--------------------- .nv.info                  --------------------------
	.section	.nv.info,"",@"SHT_CUDA_INFO"
	.align	4


	//----- nvinfo : EIATTR_REGCOUNT
	.align		4
        /*0000*/ 	.byte	0x04, 0x2f
        /*0002*/ 	.short	(.L_1 - .L_0)
	.align		4
.L_0:
        /*0004*/ 	.word	index@(_Z7convertPiS_i)
        /*0008*/ 	.word	0x0000000a


	//----- nvinfo : EIATTR_FRAME_SIZE
	.align		4
.L_1:
        /*000c*/ 	.byte	0x04, 0x11
        /*000e*/ 	.short	(.L_3 - .L_2)
	.align		4
.L_2:
        /*0010*/ 	.word	index@(_Z7convertPiS_i)
        /*0014*/ 	.word	0x00000000


	//----- nvinfo : EIATTR_MIN_STACK_SIZE
	.align		4
.L_3:
        /*0018*/ 	.byte	0x04, 0x12
        /*001a*/ 	.short	(.L_5 - .L_4)
	.align		4
.L_4:
        /*001c*/ 	.word	index@(_Z7convertPiS_i)
        /*0020*/ 	.word	0x00000000
.L_5:


//--------------------- .nv.compat                --------------------------
	.section	.nv.compat,"",@"SHT_CUDA_COMPAT_INFO"
	.align	4
        /*0000*/ 	.byte	0x02, 0x09, 0x00, 0x00, 0x02, 0x02, 0x01, 0x00, 0x02, 0x05, 0x05, 0x00, 0x03, 0x07, 0x01, 0x01
        /*0010*/ 	.byte	0x02, 0x03, 0x00, 0x00, 0x02, 0x06, 0x01, 0x00, 0x04, 0x0b, 0x08, 0x00, 0x09, 0x00, 0x00, 0x00
        /*0020*/ 	.byte	0x00, 0x00, 0x00, 0x00


//--------------------- .nv.info._Z7convertPiS_i  --------------------------
	.section	.nv.info._Z7convertPiS_i,"",@"SHT_CUDA_INFO"
	.sectionflags	@""
	.align	4


	//----- nvinfo : EIATTR_CUDA_API_VERSION
	.align		4
        /*0000*/ 	.byte	0x04, 0x37
        /*0002*/ 	.short	(.L_7 - .L_6)
.L_6:
        /*0004*/ 	.word	0x00000082


	//----- nvinfo : EIATTR_KPARAM_INFO
	.align		4
.L_7:
        /*0008*/ 	.byte	0x04, 0x17
        /*000a*/ 	.short	(.L_9 - .L_8)
.L_8:
        /*000c*/ 	.word	0x00000000
        /*0010*/ 	.short	0x0002
        /*0012*/ 	.short	0x0010
        /*0014*/ 	.byte	0x00, 0xf0, 0x11, 0x00


	//----- nvinfo : EIATTR_KPARAM_INFO
	.align		4
.L_9:
        /*0018*/ 	.byte	0x04, 0x17
        /*001a*/ 	.short	(.L_11 - .L_10)
.L_10:
        /*001c*/ 	.word	0x00000000
        /*0020*/ 	.short	0x0001
        /*0022*/ 	.short	0x0008
        /*0024*/ 	.byte	0x00, 0xf5, 0x21, 0x00


	//----- nvinfo : EIATTR_KPARAM_INFO
	.align		4
.L_11:
        /*0028*/ 	.byte	0x04, 0x17
        /*002a*/ 	.short	(.L_13 - .L_12)
.L_12:
        /*002c*/ 	.word	0x00000000
        /*0030*/ 	.short	0x0000
        /*0032*/ 	.short	0x0000
        /*0034*/ 	.byte	0x00, 0xf5, 0x21, 0x00


	//----- nvinfo : EIATTR_SPARSE_MMA_MASK
	.align		4
.L_13:
        /*0038*/ 	.byte	0x03, 0x50
        /*003a*/ 	.short	0x0000


	//----- nvinfo : EIATTR_MAXREG_COUNT
	.align		4
        /*003c*/ 	.byte	0x03, 0x1b
        /*003e*/ 	.short	0x00ff


	//----- nvinfo : EIATTR_MERCURY_ISA_VERSION
	.align		4
        /*0040*/ 	.byte	0x03, 0x5f
        /*0042*/ 	.short	0x0101


	//----- nvinfo : EIATTR_VRC_CTA_INIT_COUNT
	.align		4
        /*0044*/ 	.byte	0x02, 0x4a
	.zero		1
	.zero		1


	//----- nvinfo : EIATTR_EXIT_INSTR_OFFSETS
	.align		4
        /*0048*/ 	.byte	0x04, 0x1c
        /*004a*/ 	.short	(.L_15 - .L_14)


	//   ....[0]....
.L_14:
        /*004c*/ 	.word	0x00000160


	//----- nvinfo : EIATTR_CRS_STACK_SIZE
	.align		4
.L_15:
        /*0050*/ 	.byte	0x04, 0x1e
        /*0052*/ 	.short	(.L_17 - .L_16)
.L_16:
        /*0054*/ 	.word	0x00000000


	//----- nvinfo : EIATTR_CBANK_PARAM_SIZE
	.align		4
.L_17:
        /*0058*/ 	.byte	0x03, 0x19
        /*005a*/ 	.short	0x0014


	//----- nvinfo : EIATTR_PARAM_CBANK
	.align		4
        /*005c*/ 	.byte	0x04, 0x0a
        /*005e*/ 	.short	(.L_19 - .L_18)
	.align		4
.L_18:
        /*0060*/ 	.word	index@(.nv.constant0._Z7convertPiS_i)
        /*0064*/ 	.short	0x0380
        /*0066*/ 	.short	0x0014


	//----- nvinfo : EIATTR_SW_WAR
	.align		4
.L_19:
        /*0068*/ 	.byte	0x04, 0x36
        /*006a*/ 	.short	(.L_21 - .L_20)
.L_20:
        /*006c*/ 	.word	0x00000008
.L_21:


//--------------------- .nv.callgraph             --------------------------
	.section	.nv.callgraph,"",@"SHT_CUDA_CALLGRAPH"
	.align	4
	.sectionentsize	8
	.align		4
        /*0000*/ 	.word	0x00000000
	.align		4
        /*0004*/ 	.word	0xffffffff
	.align		4
        /*0008*/ 	.word	0x00000000
	.align		4
        /*000c*/ 	.word	0xfffffffe
	.align		4
        /*0010*/ 	.word	0x00000000
	.align		4
        /*0014*/ 	.word	0xfffffffd
	.align		4
        /*0018*/ 	.word	0x00000000
	.align		4
        /*001c*/ 	.word	0xfffffffc


//--------------------- .text._Z7convertPiS_i     --------------------------
	.section	.text._Z7convertPiS_i,"ax",@progbits
	.align	128
        .global         _Z7convertPiS_i
        .type           _Z7convertPiS_i,@function
        .size           _Z7convertPiS_i,(.L_x_4 - _Z7convertPiS_i)
        .other          _Z7convertPiS_i,@"STO_CUDA_ENTRY STV_DEFAULT"
_Z7convertPiS_i:
.text._Z7convertPiS_i:
[----:B------:R-:W-:Y:S01]  /*0000*/  LDC R1, c[0x0][0x37c] ;  /* 0x0000df00ff017b82 */ /* 0x000fe20000000800 */
[----:B------:R-:W0:Y:S07]  /*0010*/  S2R R7, SR_TID.X ;  /* 0x0000000000077919 */ /* 0x000e2e0000002100 */
[----:B------:R-:W0:Y:S01]  /*0020*/  LDC.64 R2, c[0x0][0x380] ;  /* 0x0000e000ff027b82 */ /* 0x000e220000000a00 */
[----:B------:R-:W1:Y:S07]  /*0030*/  LDCU.64 UR4, c[0x0][0x358] ;  /* 0x00006b00ff0477ac */ /* 0x000e6e0008000a00 */
[----:B------:R-:W2:Y:S01]  /*0040*/  LDC.64 R4, c[0x0][0x388] ;  /* 0x0000e200ff047b82 */ /* 0x000ea20000000a00 */
[----:B0-----:R-:W-:-:S06]  /*0050*/  IMAD.WIDE.U32 R2, R7, 0x4, R2 ;  /* 0x0000000407027825 */ /* 0x001fcc00078e0002 */
[----:B-1----:R-:W3:Y:S01]  /*0060*/  LDG.E R2, desc[UR4][R2.64] ;  /* 0x0000000402027981 */ /* 0x002ee2000c1e1900 */
[----:B--2---:R-:W-:Y:S01]  /*0070*/  IMAD.WIDE.U32 R4, R7, 0x4, R4 ;  /* 0x0000000407047825 */ /* 0x004fe200078e0004 */
[----:B------:R-:W-:Y:S03]  /*0080*/  BSSY.RECONVERGENT B0, `(.L_x_0) ;  /* 0x000000c000007945 */ /* 0x000fe60003800200 */
[----:B------:R-:W-:Y:S01]  /*0090*/  HFMA2 R7, -RZ, RZ, 0, 0 ;  /* 0x00000000ff077431 */ /* 0x000fe200000001ff */
[----:B---3--:R-:W-:-:S13]  /*00a0*/  ISETP.GE.AND P0, PT, R2, 0x1, PT ;  /* 0x000000010200780c */ /* 0x008fda0003f06270 */
[----:B------:R-:W-:Y:S05]  /*00b0*/  @!P0 BRA `(.L_x_1) ;  /* 0x0000000000208947 */ /* 0x000fea0003800000 */
[----:B------:R-:W-:Y:S02]  /*00c0*/  MOV R7, RZ ;  /* 0x000000ff00077202 */ /* 0x000fe40000000f00 */
[----:B------:R-:W-:-:S07]  /*00d0*/  MOV R0, 0x1 ;  /* 0x0000000100007802 */ /* 0x000fce0000000f00 */
.L_x_2:
[C---:B------:R-:W-:Y:S02]  /*00e0*/  ISETP.GT.U32.AND P0, PT, R2.reuse, 0x7, PT ;  /* 0x000000070200780c */ /* 0x040fe40003f04070 */
[----:B------:R-:W-:Y:S02]  /*00f0*/  LOP3.LUT R3, R2, 0x7, RZ, 0xc0, !PT ;  /* 0x0000000702037812 */ /* 0x000fe400078ec0ff */
[----:B------:R-:W-:-:S03]  /*0100*/  SHF.R.U32.HI R2, RZ, 0x3, R2 ;  /* 0x00000003ff027819 */ /* 0x000fc60000011602 */
[----:B------:R-:W-:Y:S02]  /*0110*/  IMAD R7, R3, R0, R7 ;  /* 0x0000000003077224 */ /* 0x000fe400078e0207 */
[----:B------:R-:W-:-:S04]  /*0120*/  IMAD R0, R0, 0xa, RZ ;  /* 0x0000000a00007824 */ /* 0x000fc800078e02ff */
[----:B------:R-:W-:Y:S05]  /*0130*/  @P0 BRA `(.L_x_2) ;  /* 0xfffffffc00e80947 */ /* 0x000fea000383ffff */
.L_x_1:
[----:B------:R-:W-:Y:S05]  /*0140*/  BSYNC.RECONVERGENT B0 ;  /* 0x0000000000007941 */ /* 0x000fea0003800200 */
.L_x_0:
[----:B------:R-:W-:Y:S01]  /*0150*/  STG.E desc[UR4][R4.64], R7 ;  /* 0x0000000704007986 */ /* 0x000fe2000c101904 */
[----:B------:R-:W-:Y:S05]  /*0160*/  EXIT ;  /* 0x000000000000794d */ /* 0x000fea0003800000 */
.L_x_3:
[----:B------:R-:W-:-:S00]  /*0170*/  BRA `(.L_x_3) ;  /* 0xfffffffc00fc7947 */ /* 0x000fc0000383ffff */
[----:B------:R-:W-:-:S00]  /*0180*/  NOP ;  /* 0x0000000000007918 */ /* 0x000fc00000000000 */
[----:B------:R-:W-:-:S00]  /*0190*/  NOP ;  /* 0x0000000000007918 */ /* 0x000fc00000000000 */
[----:B------:R-:W-:-:S00]  /*01a0*/  NOP ;  /* 0x0000000000007918 */ /* 0x000fc00000000000 */
[----:B------:R-:W-:-:S00]  /*01b0*/  NOP ;  /* 0x0000000000007918 */ /* 0x000fc00000000000 */
[----:B------:R-:W-:-:S00]  /*01c0*/  NOP ;  /* 0x0000000000007918 */ /* 0x000fc00000000000 */
[----:B------:R-:W-:-:S00]  /*01d0*/  NOP ;  /* 0x0000000000007918 */ /* 0x000fc00000000000 */
[----:B------:R-:W-:-:S00]  /*01e0*/  NOP ;  /* 0x0000000000007918 */ /* 0x000fc00000000000 */
[----:B------:R-:W-:-:S00]  /*01f0*/  NOP ;  /* 0x0000000000007918 */ /* 0x000fc00000000000 */
.L_x_4:


//--------------------- .nv.shared.reserved.0     --------------------------
	.section	.nv.shared.reserved.0,"aw",@nobits
	.weak		__nv_reservedSMEM_offset_0_alias
	.size		__nv_reservedSMEM_offset_0_alias, 0, 64
	.other		__nv_reservedSMEM_offset_0_alias,@"STO_CUDA_RESERVED_SHARED STV_DEFAULT"
__nv_reservedSMEM_offset_0_alias:
	.zero		0
	.zero		64


//--------------------- .nv.constant0._Z7convertPiS_i --------------------------
	.section	.nv.constant0._Z7convertPiS_i,"a",@progbits
	.sectionflags	@""
	.align	4
.nv.constant0._Z7convertPiS_i:
	.zero		916


//--------------------- SYMBOLS --------------------------

	.type		.nv.reservedSmem.offset0,@object
	.size		.nv.reservedSmem.offset0,0x4
